//
// Generated by NVIDIA NVVM Compiler
//
// Compiler Build ID: CL-36424714
// Cuda compilation tools, release 13.0, V13.0.88
// Based on NVVM 20.0.0
//

.version 9.0
.target sm_100
.address_size 64

	// .globl	multimem_copy_kernel

.visible .entry multimem_copy_kernel(
	.param .u64 .ptr .align 1 multimem_copy_kernel_param_0,
	.param .u64 .ptr .align 1 multimem_copy_kernel_param_1,
	.param .u64 multimem_copy_kernel_param_2
)
{
	.reg .pred 	%p<11>;
	.reg .b16 	%rs<2>;
	.reg .b32 	%r<30>;
	.reg .b64 	%rd<67>;

	ld.param.u64 	%rd27, [multimem_copy_kernel_param_0];
	ld.param.u64 	%rd29, [multimem_copy_kernel_param_1];
	ld.param.u64 	%rd28, [multimem_copy_kernel_param_2];
	cvta.to.global.u64 	%rd1, %rd29;
	mov.u32 	%r1, %ctaid.x;
	mov.u32 	%r2, %ntid.x;
	mov.u32 	%r3, %tid.x;
	mad.lo.s32 	%r4, %r1, %r2, %r3;
	cvt.u64.u32 	%rd2, %r4;
	mov.u32 	%r5, %nctaid.x;
	mul.lo.s32 	%r6, %r2, %r5;
	cvt.u64.u32 	%rd3, %r6;
	or.b64  	%rd30, %rd29, %rd27;
	and.b64  	%rd31, %rd30, 15;
	setp.eq.s64 	%p1, %rd31, 0;
	shr.u64 	%rd32, %rd28, 4;
	selp.b64 	%rd4, %rd32, 0, %p1;
	setp.le.u64 	%p2, %rd4, %rd2;
	@%p2 bra 	$L__BB0_10;
	add.s64 	%rd33, %rd3, %rd2;
	max.u64 	%rd34, %rd4, %rd33;
	setp.lt.u64 	%p3, %rd33, %rd4;
	selp.u64 	%rd5, 1, 0, %p3;
	add.s64 	%rd35, %rd33, %rd5;
	sub.s64 	%rd6, %rd34, %rd35;
	and.b64  	%rd36, %rd6, -4294967296;
	setp.ne.s64 	%p4, %rd36, 0;
	@%p4 bra 	$L__BB0_3;
	cvt.u32.u64 	%r7, %rd3;
	cvt.u32.u64 	%r8, %rd6;
	div.u32 	%r9, %r8, %r7;
	cvt.u64.u32 	%rd60, %r9;
	bra.uni 	$L__BB0_4;
$L__BB0_3:
	div.u64 	%rd60, %rd6, %rd3;
$L__BB0_4:
	add.s64 	%rd10, %rd60, %rd5;
	and.b64  	%rd37, %rd10, 3;
	setp.eq.s64 	%p5, %rd37, 3;
	mov.u64 	%rd64, %rd2;
	@%p5 bra 	$L__BB0_7;
	shl.b64 	%rd62, %rd2, 4;
	shl.b64 	%rd12, %rd3, 4;
	add.s64 	%rd38, %rd10, 1;
	and.b64  	%rd61, %rd38, 3;
	mov.u64 	%rd64, %rd2;
$L__BB0_6:
	.pragma "nounroll";
	add.s64 	%rd40, %rd1, %rd62;
	ld.global.v4.u32 	{%r10, %r11, %r12, %r13}, [%rd40];
	add.s64 	%rd39, %rd27, %rd62;
	// begin inline asm
	st.global.v4.b32 [%rd39], {%r10, %r11, %r12, %r13};
	// end inline asm
	add.s64 	%rd64, %rd64, %rd3;
	add.s64 	%rd62, %rd62, %rd12;
	add.s64 	%rd61, %rd61, -1;
	setp.ne.s64 	%p6, %rd61, 0;
	@%p6 bra 	$L__BB0_6;
$L__BB0_7:
	setp.lt.u64 	%p7, %rd10, 3;
	@%p7 bra 	$L__BB0_10;
	shl.b64 	%rd48, %rd3, 4;
$L__BB0_9:
	shl.b64 	%rd45, %rd64, 4;
	add.s64 	%rd46, %rd1, %rd45;
	ld.global.v4.u32 	{%r14, %r15, %r16, %r17}, [%rd46];
	add.s64 	%rd41, %rd27, %rd45;
	// begin inline asm
	st.global.v4.b32 [%rd41], {%r14, %r15, %r16, %r17};
	// end inline asm
	add.s64 	%rd47, %rd64, %rd3;
	add.s64 	%rd49, %rd46, %rd48;
	ld.global.v4.u32 	{%r18, %r19, %r20, %r21}, [%rd49];
	shl.b64 	%rd50, %rd47, 4;
	add.s64 	%rd42, %rd27, %rd50;
	// begin inline asm
	st.global.v4.b32 [%rd42], {%r18, %r19, %r20, %r21};
	// end inline asm
	add.s64 	%rd51, %rd47, %rd3;
	add.s64 	%rd52, %rd49, %rd48;
	ld.global.v4.u32 	{%r22, %r23, %r24, %r25}, [%rd52];
	shl.b64 	%rd53, %rd51, 4;
	add.s64 	%rd43, %rd27, %rd53;
	// begin inline asm
	st.global.v4.b32 [%rd43], {%r22, %r23, %r24, %r25};
	// end inline asm
	add.s64 	%rd54, %rd51, %rd3;
	add.s64 	%rd55, %rd52, %rd48;
	ld.global.v4.u32 	{%r26, %r27, %r28, %r29}, [%rd55];
	shl.b64 	%rd56, %rd54, 4;
	add.s64 	%rd44, %rd27, %rd56;
	// begin inline asm
	st.global.v4.b32 [%rd44], {%r26, %r27, %r28, %r29};
	// end inline asm
	add.s64 	%rd64, %rd54, %rd3;
	setp.lt.u64 	%p8, %rd64, %rd4;
	@%p8 bra 	$L__BB0_9;
$L__BB0_10:
	shl.b64 	%rd57, %rd4, 4;
	add.s64 	%rd66, %rd57, %rd2;
	setp.ge.u64 	%p9, %rd66, %rd28;
	@%p9 bra 	$L__BB0_13;
	cvta.to.global.u64 	%rd24, %rd27;
$L__BB0_12:
	add.s64 	%rd58, %rd1, %rd66;
	ld.global.u8 	%rs1, [%rd58];
	add.s64 	%rd59, %rd24, %rd66;
	st.global.u8 	[%rd59], %rs1;
	add.s64 	%rd66, %rd66, %rd3;
	setp.lt.u64 	%p10, %rd66, %rd28;
	@%p10 bra 	$L__BB0_12;
$L__BB0_13:
	ret;

}


// ===== COMPILED SASS (sm_100) =====

	.target	sm_100

	.elftype	@"ET_EXEC"


//--------------------- .note.nv.tkinfo           --------------------------
	.section	.note.nv.tkinfo,"",@"SHT_NOTE"
	.sectionflags	@"SHF_NOTE_NV_TKINFO"
	.tkinfo
        /*0018*/ 	.word	0x00000002
        /*0030*/ 	.string	""
        /*0030*/ 	.string	"ptxas"
        /*0030*/ 	.string	"Cuda compilation tools, release 13.0, V13.0.88"
        /*0030*/ 	.string	"Build cuda_13.0.r13.0/compiler.36424714_0"
        /*0030*/ 	.string	"-arch sm_100 -m 64 "



//--------------------- .note.nv.cuinfo           --------------------------
	.section	.note.nv.cuinfo,"",@"SHT_NOTE"
	.sectionflags	@"SHF_NOTE_NV_CUINFO"
        /*0018*/ 	.short	0x0002
        /*001a*/ 	.short	0x0064
        /*001c*/ 	.short	0x0082
	.zero		2


//--------------------- .nv.info                  --------------------------
	.section	.nv.info,"",@"SHT_CUDA_INFO"
	.align	4


	//----- nvinfo : EIATTR_REGCOUNT
	.align		4
        /*0000*/ 	.byte	0x04, 0x2f
        /*0002*/ 	.short	(.L_1 - .L_0)
	.align		4
.L_0:
        /*0004*/ 	.word	index@(multimem_copy_kernel)
        /*0008*/ 	.word	0x0000001f


	//----- nvinfo : EIATTR_FRAME_SIZE
	.align		4
.L_1:
        /*000c*/ 	.byte	0x04, 0x11
        /*000e*/ 	.short	(.L_3 - .L_2)
	.align		4
.L_2:
        /*0010*/ 	.word	index@($__internal_0_$__cuda_sm20_div_u64)
        /*0014*/ 	.word	0x00000000


	//----- nvinfo : EIATTR_FRAME_SIZE
	.align		4
.L_3:
        /*0018*/ 	.byte	0x04, 0x11
        /*001a*/ 	.short	(.L_5 - .L_4)
	.align		4
.L_4:
        /*001c*/ 	.word	index@(multimem_copy_kernel)
        /*0020*/ 	.word	0x00000000


	//----- nvinfo : EIATTR_MIN_STACK_SIZE
	.align		4
.L_5:
        /*0024*/ 	.byte	0x04, 0x12
        /*0026*/ 	.short	(.L_7 - .L_6)
	.align		4
.L_6:
        /*0028*/ 	.word	index@(multimem_copy_kernel)
        /*002c*/ 	.word	0x00000000
.L_7:


//--------------------- .nv.compat                --------------------------
	.section	.nv.compat,"",@"SHT_CUDA_COMPAT_INFO"
	.align	4
        /*0000*/ 	.byte	0x02, 0x09, 0x00, 0x00, 0x02, 0x02, 0x01, 0x00, 0x02, 0x05, 0x05, 0x00, 0x03, 0x07, 0x01, 0x01
        /*0010*/ 	.byte	0x02, 0x03, 0x00, 0x00, 0x02, 0x06, 0x01, 0x00, 0x04, 0x0b, 0x08, 0x00, 0x09, 0x00, 0x00, 0x00
        /*0020*/ 	.byte	0x00, 0x00, 0x00, 0x00


//--------------------- .nv.info.multimem_copy_kernel --------------------------
	.section	.nv.info.multimem_copy_kernel,"",@"SHT_CUDA_INFO"
	.sectionflags	@""
	.align	4


	//----- nvinfo : EIATTR_CUDA_API_VERSION
	.align		4
        /*0000*/ 	.byte	0x04, 0x37
        /*0002*/ 	.short	(.L_9 - .L_8)
.L_8:
        /*0004*/ 	.word	0x00000082


	//----- nvinfo : EIATTR_KPARAM_INFO
	.align		4
.L_9:
        /*0008*/ 	.byte	0x04, 0x17
        /*000a*/ 	.short	(.L_11 - .L_10)
.L_10:
        /*000c*/ 	.word	0x00000000
        /*0010*/ 	.short	0x0002
        /*0012*/ 	.short	0x0010
        /*0014*/ 	.byte	0x00, 0xf0, 0x21, 0x00


	//----- nvinfo : EIATTR_KPARAM_INFO
	.align		4
.L_11:
        /*0018*/ 	.byte	0x04, 0x17
        /*001a*/ 	.short	(.L_13 - .L_12)
.L_12:
        /*001c*/ 	.word	0x00000000
        /*0020*/ 	.short	0x0001
        /*0022*/ 	.short	0x0008
        /*0024*/ 	.byte	0x00, 0xf5, 0x21, 0x00


	//----- nvinfo : EIATTR_KPARAM_INFO
	.align		4
.L_13:
        /*0028*/ 	.byte	0x04, 0x17
        /*002a*/ 	.short	(.L_15 - .L_14)
.L_14:
        /*002c*/ 	.word	0x00000000
        /*0030*/ 	.short	0x0000
        /*0032*/ 	.short	0x0000
        /*0034*/ 	.byte	0x00, 0xf5, 0x21, 0x00


	//----- nvinfo : EIATTR_SPARSE_MMA_MASK
	.align		4
.L_15:
        /*0038*/ 	.byte	0x03, 0x50
        /*003a*/ 	.short	0x0000


	//----- nvinfo : EIATTR_MAXREG_COUNT
	.align		4
        /*003c*/ 	.byte	0x03, 0x1b
        /*003e*/ 	.short	0x00ff


	//----- nvinfo : EIATTR_MERCURY_ISA_VERSION
	.align		4
        /*0040*/ 	.byte	0x03, 0x5f
        /*0042*/ 	.short	0x0101


	//----- nvinfo : EIATTR_VRC_CTA_INIT_COUNT
	.align		4
        /*0044*/ 	.byte	0x02, 0x4a
	.zero		1
	.zero		1


	//----- nvinfo : EIATTR_EXIT_INSTR_OFFSETS
	.align		4
        /*0048*/ 	.byte	0x04, 0x1c
        /*004a*/ 	.short	(.L_17 - .L_16)


	//   ....[0]....
.L_16:
        /*004c*/ 	.word	0x000008e0


	//   ....[1]....
        /*0050*/ 	.word	0x000009a0


	//----- nvinfo : EIATTR_CRS_STACK_SIZE
	.align		4
.L_17:
        /*0054*/ 	.byte	0x04, 0x1e
        /*0056*/ 	.short	(.L_19 - .L_18)
.L_18:
        /*0058*/ 	.word	0x00000000


	//----- nvinfo : EIATTR_CBANK_PARAM_SIZE
	.align		4
.L_19:
        /*005c*/ 	.byte	0x03, 0x19
        /*005e*/ 	.short	0x0018


	//----- nvinfo : EIATTR_PARAM_CBANK
	.align		4
        /*0060*/ 	.byte	0x04, 0x0a
        /*0062*/ 	.short	(.L_21 - .L_20)
	.align		4
.L_20:
        /*0064*/ 	.word	index@(.nv.constant0.multimem_copy_kernel)
        /*0068*/ 	.short	0x0380
        /*006a*/ 	.short	0x0018


	//----- nvinfo : EIATTR_SW_WAR
	.align		4
.L_21:
        /*006c*/ 	.byte	0x04, 0x36
        /*006e*/ 	.short	(.L_23 - .L_22)
.L_22:
        /*0070*/ 	.word	0x00000008
.L_23:


//--------------------- .nv.callgraph             --------------------------
	.section	.nv.callgraph,"",@"SHT_CUDA_CALLGRAPH"
	.align	4
	.sectionentsize	8
	.align		4
        /*0000*/ 	.word	0x00000000
	.align		4
        /*0004*/ 	.word	0xffffffff
	.align		4
        /*0008*/ 	.word	0x00000000
	.align		4
        /*000c*/ 	.word	0xfffffffe
	.align		4
        /*0010*/ 	.word	0x00000000
	.align		4
        /*0014*/ 	.word	0xfffffffd
	.align		4
        /*0018*/ 	.word	0x00000000
	.align		4
        /*001c*/ 	.word	0xfffffffc


//--------------------- .text.multimem_copy_kernel --------------------------
	.section	.text.multimem_copy_kernel,"ax",@progbits
	.align	128
        .global         multimem_copy_kernel
        .type           multimem_copy_kernel,@function
        .size           multimem_copy_kernel,(.L_x_11 - multimem_copy_kernel)
        .other          multimem_copy_kernel,@"STO_CUDA_ENTRY STV_DEFAULT"
multimem_copy_kernel:
.text.multimem_copy_kernel:
[----:B------:R-:W-:Y:S01]  /*0000*/  LDC R1, c[0x0][0x37c] ;  /* 0x0000df00ff017b82 */ /* 0x000fe20000000800 */
[----:B------:R-:W0:Y:S07]  /*0010*/  S2R R3, SR_TID.X ;  /* 0x0000000000037919 */ /* 0x000e2e0000002100 */
[----:B------:R-:W1:Y:S01]  /*0020*/  LDC R0, c[0x0][0x388] ;  /* 0x0000e200ff007b82 */ /* 0x000e620000000800 */
[----:B------:R-:W2:Y:S01]  /*0030*/  LDCU.64 UR4, c[0x0][0x358] ;  /* 0x00006b00ff0477ac */ /* 0x000ea20008000a00 */
[----:B------:R-:W-:Y:S01]  /*0040*/  BSSY.RECONVERGENT B0, `(.L_x_0) ;  /* 0x0000083000007945 */ /* 0x000fe20003800200 */
[----:B------:R-:W3:Y:S05]  /*0050*/  LDCU.128 UR8, c[0x0][0x380] ;  /* 0x00007000ff0877ac */ /* 0x000eea0008000c00 */
[----:B------:R-:W1:Y:S01]  /*0060*/  LDC R5, c[0x0][0x380] ;  /* 0x0000e000ff057b82 */ /* 0x000e620000000800 */
[----:B------:R-:W4:Y:S07]  /*0070*/  LDCU.128 UR12, c[0x0][0x380] ;  /* 0x00007000ff0c77ac */ /* 0x000f2e0008000c00 */
[----:B------:R-:W5:Y:S08]  /*0080*/  LDC.64 R6, c[0x0][0x390] ;  /* 0x0000e400ff067b82 */ /* 0x000f700000000a00 */
[----:B------:R-:W0:Y:S08]  /*0090*/  S2UR UR6, SR_CTAID.X ;  /* 0x00000000000679c3 */ /* 0x000e300000002500 */
[----:B------:R-:W0:Y:S01]  /*00a0*/  LDC R16, c[0x0][0x360] ;  /* 0x0000d800ff107b82 */ /* 0x000e220000000800 */
[----:B-1----:R-:W-:Y:S01]  /*00b0*/  LOP3.LUT P0, RZ, R0, 0xf, R5, 0xc8, !PT ;  /* 0x0000000f00ff7812 */ /* 0x002fe2000780c805 */
[----:B------:R-:W1:Y:S01]  /*00c0*/  LDCU UR7, c[0x0][0x370] ;  /* 0x00006e00ff0777ac */ /* 0x000e620008000800 */
[----:B-----5:R-:W-:-:S02]  /*00d0*/  SHF.R.U64 R2, R6, 0x4, R7 ;  /* 0x0000000406027819 */ /* 0x020fc40000001207 */
[----:B------:R-:W-:Y:S01]  /*00e0*/  SHF.R.U32.HI R4, RZ, 0x4, R7 ;  /* 0x00000004ff047819 */ /* 0x000fe20000011607 */
[----:B0-----:R-:W-:Y:S01]  /*00f0*/  IMAD R0, R16, UR6, R3 ;  /* 0x0000000610007c24 */ /* 0x001fe2000f8e0203 */
[----:B------:R-:W-:Y:S01]  /*0100*/  SEL R3, R2, RZ, !P0 ;  /* 0x000000ff02037207 */ /* 0x000fe20004000000 */
[----:B-1----:R-:W-:Y:S01]  /*0110*/  IMAD R16, R16, UR7, RZ ;  /* 0x0000000710107c24 */ /* 0x002fe2000f8e02ff */
[----:B------:R-:W-:Y:S02]  /*0120*/  SEL R2, R4, RZ, !P0 ;  /* 0x000000ff04027207 */ /* 0x000fe40004000000 */
[----:B------:R-:W-:-:S04]  /*0130*/  ISETP.GT.U32.AND P0, PT, R3, R0, PT ;  /* 0x000000000300720c */ /* 0x000fc80003f04070 */
[----:B------:R-:W-:-:S13]  /*0140*/  ISETP.GT.U32.AND.EX P0, PT, R2, RZ, PT, P0 ;  /* 0x000000ff0200720c */ /* 0x000fda0003f04100 */
[----:B--234-:R-:W-:Y:S05]  /*0150*/  @!P0 BRA `(.L_x_1) ;  /* 0x0000000400c48947 */ /* 0x01cfea0003800000 */
[----:B------:R-:W-:Y:S01]  /*0160*/  IADD3 R6, P1, PT, R0, R16, RZ ;  /* 0x0000001000067210 */ /* 0x000fe20007f3e0ff */
[----:B------:R-:W-:Y:S03]  /*0170*/  BSSY.RECONVERGENT B1, `(.L_x_2) ;  /* 0x0000025000017945 */ /* 0x000fe60003800200 */
[----:B------:R-:W-:Y:S01]  /*0180*/  ISETP.GE.U32.AND P0, PT, R6, R3, PT ;  /* 0x000000030600720c */ /* 0x000fe20003f06070 */
[----:B------:R-:W-:Y:S01]  /*0190*/  IMAD.X R9, RZ, RZ, RZ, P1 ;  /* 0x000000ffff097224 */ /* 0x000fe200008e06ff */
[----:B------:R-:W-:-:S04]  /*01a0*/  ISETP.GT.U32.AND P1, PT, R3, R6, PT ;  /* 0x000000060300720c */ /* 0x000fc80003f24070 */
[----:B------:R-:W-:Y:S02]  /*01b0*/  ISETP.GE.U32.AND.EX P0, PT, R9, R2, PT, P0 ;  /* 0x000000020900720c */ /* 0x000fe40003f06100 */
[CC--:B------:R-:W-:Y:S02]  /*01c0*/  ISETP.GT.U32.AND.EX P1, PT, R2.reuse, R9.reuse, PT, P1 ;  /* 0x000000090200720c */ /* 0x0c0fe40003f24110 */
[----:B------:R-:W-:Y:S02]  /*01d0*/  SEL R4, RZ, 0x1, P0 ;  /* 0x00000001ff047807 */ /* 0x000fe40000000000 */
[-C--:B------:R-:W-:Y:S02]  /*01e0*/  SEL R5, R3, R6.reuse, P1 ;  /* 0x0000000603057207 */ /* 0x080fe40000800000 */
[----:B------:R-:W-:Y:S02]  /*01f0*/  SEL R7, R2, R9, P1 ;  /* 0x0000000902077207 */ /* 0x000fe40000800000 */
[----:B------:R-:W-:-:S04]  /*0200*/  IADD3 R5, P0, P1, R5, -R6, -R4 ;  /* 0x8000000605057210 */ /* 0x000fc8000791e804 */
[----:B------:R-:W-:-:S04]  /*0210*/  IADD3.X R7, PT, PT, R7, -0x1, ~R9, P0, P1 ;  /* 0xffffffff07077810 */ /* 0x000fc800007e2c09 */
[----:B------:R-:W-:-:S13]  /*0220*/  ISETP.NE.U32.AND P0, PT, R7, RZ, PT ;  /* 0x000000ff0700720c */ /* 0x000fda0003f05070 */
[----:B------:R-:W-:Y:S05]  /*0230*/  @P0 BRA `(.L_x_3) ;  /* 0x0000000000500947 */ /* 0x000fea0003800000 */
[----:B------:R-:W0:Y:S01]  /*0240*/  I2F.U32.RP R8, R16 ;  /* 0x0000001000087306 */ /* 0x000e220000209000 */
[----:B------:R-:W-:Y:S01]  /*0250*/  IMAD.MOV R9, RZ, RZ, -R16 ;  /* 0x000000ffff097224 */ /* 0x000fe200078e0a10 */
[----:B------:R-:W-:-:S06]  /*0260*/  ISETP.NE.U32.AND P2, PT, R16, RZ, PT ;  /* 0x000000ff1000720c */ /* 0x000fcc0003f45070 */
[----:B0-----:R-:W0:Y:S02]  /*0270*/  MUFU.RCP R8, R8 ;  /* 0x0000000800087308 */ /* 0x001e240000001000 */
[----:B0-----:R-:W-:-:S06]  /*0280*/  VIADD R6, R8, 0xffffffe ;  /* 0x0ffffffe08067836 */ /* 0x001fcc0000000000 */
[----:B------:R0:W1:Y:S02]  /*0290*/  F2I.FTZ.U32.TRUNC.NTZ R7, R6 ;  /* 0x0000000600077305 */ /* 0x000064000021f000 */
[----:B0-----:R-:W-:Y:S02]  /*02a0*/  IMAD.MOV.U32 R6, RZ, RZ, RZ ;  /* 0x000000ffff067224 */ /* 0x001fe400078e00ff */
[----:B-1----:R-:W-:-:S04]  /*02b0*/  IMAD R9, R9, R7, RZ ;  /* 0x0000000709097224 */ /* 0x002fc800078e02ff */
[----:B------:R-:W-:-:S06]  /*02c0*/  IMAD.HI.U32 R10, R7, R9, R6 ;  /* 0x00000009070a7227 */ /* 0x000fcc00078e0006 */
[----:B------:R-:W-:-:S04]  /*02d0*/  IMAD.HI.U32 R6, R10, R5, RZ ;  /* 0x000000050a067227 */ /* 0x000fc800078e00ff */
[----:B------:R-:W-:-:S04]  /*02e0*/  IMAD.MOV R7, RZ, RZ, -R6 ;  /* 0x000000ffff077224 */ /* 0x000fc800078e0a06 */
[----:B------:R-:W-:Y:S02]  /*02f0*/  IMAD R5, R16, R7, R5 ;  /* 0x0000000710057224 */ /* 0x000fe400078e0205 */
[----:B------:R-:W-:-:S03]  /*0300*/  IMAD.MOV.U32 R7, RZ, RZ, RZ ;  /* 0x000000ffff077224 */ /* 0x000fc600078e00ff */
[----:B------:R-:W-:-:S13]  /*0310*/  ISETP.GE.U32.AND P0, PT, R5, R16, PT ;  /* 0x000000100500720c */ /* 0x000fda0003f06070 */
[----:B------:R-:W-:Y:S02]  /*0320*/  @P0 IMAD.IADD R5, R5, 0x1, -R16 ;  /* 0x0000000105050824 */ /* 0x000fe400078e0a10 */
[----:B------:R-:W-:-:S03]  /*0330*/  @P0 VIADD R6, R6, 0x1 ;  /* 0x0000000106060836 */ /* 0x000fc60000000000 */
[----:B------:R-:W-:-:S13]  /*0340*/  ISETP.GE.U32.AND P1, PT, R5, R16, PT ;  /* 0x000000100500720c */ /* 0x000fda0003f26070 */
[----:B------:R-:W-:Y:S01]  /*0350*/  @P1 VIADD R6, R6, 0x1 ;  /* 0x0000000106061836 */ /* 0x000fe20000000000 */
[----:B------:R-:W-:Y:S01]  /*0360*/  @!P2 LOP3.LUT R6, RZ, R16, RZ, 0x33, !PT ;  /* 0x00000010ff06a212 */ /* 0x000fe200078e33ff */
[----:B------:R-:W-:Y:S06]  /*0370*/  BRA `(.L_x_4) ;  /* 0x0000000000107947 */ /* 0x000fec0003800000 */
.L_x_3:
[----:B------:R-:W-:-:S07]  /*0380*/  MOV R6, 0x3a0 ;  /* 0x000003a000067802 */ /* 0x000fce0000000f00 */
[----:B------:R-:W-:Y:S05]  /*0390*/  CALL.REL.NOINC `($__internal_0_$__cuda_sm20_div_u64) ;  /* 0x0000000400847944 */ /* 0x000fea0003c00000 */
[----:B------:R-:W-:Y:S02]  /*03a0*/  IMAD.MOV.U32 R6, RZ, RZ, R5 ;  /* 0x000000ffff067224 */ /* 0x000fe400078e0005 */
[----:B------:R-:W-:-:S07]  /*03b0*/  IMAD.MOV.U32 R7, RZ, RZ, R8 ;  /* 0x000000ffff077224 */ /* 0x000fce00078e0008 */
.L_x_4:
[----:B------:R-:W-:Y:S05]  /*03c0*/  BSYNC.RECONVERGENT B1 ;  /* 0x0000000000017941 */ /* 0x000fea0003800200 */
.L_x_2:
[----:B------:R-:W-:Y:S01]  /*03d0*/  IADD3 R4, P0, PT, R6, R4, RZ ;  /* 0x0000000406047210 */ /* 0x000fe20007f1e0ff */
[----:B------:R-:W-:Y:S01]  /*03e0*/  BSSY.RECONVERGENT B1, `(.L_x_5) ;  /* 0x0000020000017945 */ /* 0x000fe20003800200 */
[----:B------:R-:W-:Y:S02]  /*03f0*/  IMAD.MOV.U32 R19, RZ, RZ, R0 ;  /* 0x000000ffff137224 */ /* 0x000fe400078e0000 */
[C---:B------:R-:W-:Y:S01]  /*0400*/  LOP3.LUT R5, R4.reuse, 0x3, RZ, 0xc0, !PT ;  /* 0x0000000304057812 */ /* 0x040fe200078ec0ff */
[----:B------:R-:W-:Y:S01]  /*0410*/  IMAD.X R6, RZ, RZ, R7, P0 ;  /* 0x000000ffff067224 */ /* 0x000fe200000e0607 */
[----:B------:R-:W-:Y:S01]  /*0420*/  ISETP.GE.U32.AND P0, PT, R4, 0x3, PT ;  /* 0x000000030400780c */ /* 0x000fe20003f06070 */
[----:B------:R-:W-:Y:S01]  /*0430*/  IMAD.MOV.U32 R20, RZ, RZ, RZ ;  /* 0x000000ffff147224 */ /* 0x000fe200078e00ff */
[----:B------:R-:W-:Y:S02]  /*0440*/  ISETP.NE.U32.AND P1, PT, R5, 0x3, PT ;  /* 0x000000030500780c */ /* 0x000fe40003f25070 */
[----:B------:R-:W-:-:S02]  /*0450*/  ISETP.GE.U32.AND.EX P0, PT, R6, RZ, PT, P0 ;  /* 0x000000ff0600720c */ /* 0x000fc40003f06100 */
[----:B------:R-:W-:-:S13]  /*0460*/  ISETP.NE.AND.EX P1, PT, RZ, RZ, PT, P1 ;  /* 0x000000ffff00720c */ /* 0x000fda0003f25310 */
[----:B------:R-:W-:Y:S05]  /*0470*/  @!P1 BRA `(.L_x_6) ;  /* 0x0000000000589947 */ /* 0x000fea0003800000 */
[----:B------:R-:W-:Y:S01]  /*0480*/  VIADD R10, R4, 0x1 ;  /* 0x00000001040a7836 */ /* 0x000fe20000000000 */
[--C-:B------:R-:W-:Y:S01]  /*0490*/  SHF.R.U32.HI R15, RZ, 0x1c, R0.reuse ;  /* 0x0000001cff0f7819 */ /* 0x100fe20000011600 */
[----:B------:R-:W-:Y:S02]  /*04a0*/  IMAD.SHL.U32 R13, R0, 0x10, RZ ;  /* 0x00000010000d7824 */ /* 0x000fe400078e00ff */
[----:B------:R-:W-:Y:S01]  /*04b0*/  IMAD.MOV.U32 R11, RZ, RZ, RZ ;  /* 0x000000ffff0b7224 */ /* 0x000fe200078e00ff */
[----:B------:R-:W-:Y:S01]  /*04c0*/  LOP3.LUT R10, R10, 0x3, RZ, 0xc0, !PT ;  /* 0x000000030a0a7812 */ /* 0x000fe200078ec0ff */
[----:B------:R-:W-:Y:S02]  /*04d0*/  IMAD.MOV.U32 R19, RZ, RZ, R0 ;  /* 0x000000ffff137224 */ /* 0x000fe400078e0000 */
[----:B------:R-:W-:-:S07]  /*04e0*/  IMAD.MOV.U32 R20, RZ, RZ, RZ ;  /* 0x000000ffff147224 */ /* 0x000fce00078e00ff */
.L_x_7:
[----:B0-----:R-:W-:-:S04]  /*04f0*/  IADD3 R4, P1, PT, R13, UR10, RZ ;  /* 0x0000000a0d047c10 */ /* 0x001fc8000ff3e0ff */
[----:B------:R-:W-:-:S06]  /*0500*/  IADD3.X R5, PT, PT, R15, UR11, RZ, P1, !PT ;  /* 0x0000000b0f057c10 */ /* 0x000fcc0008ffe4ff */
[----:B------:R-:W2:Y:S01]  /*0510*/  LDG.E.128 R4, desc[UR4][R4.64] ;  /* 0x0000000404047981 */ /* 0x000ea2000c1e1d00 */
[----:B------:R-:W-:Y:S02]  /*0520*/  IADD3 R8, P1, PT, R13, UR8, RZ ;  /* 0x000000080d087c10 */ /* 0x000fe4000ff3e0ff */
[----:B------:R-:W-:Y:S02]  /*0530*/  IADD3 R19, P2, PT, R16, R19, RZ ;  /* 0x0000001310137210 */ /* 0x000fe40007f5e0ff */
[----:B------:R-:W-:Y:S02]  /*0540*/  IADD3.X R9, PT, PT, R15, UR9, RZ, P1, !PT ;  /* 0x000000090f097c10 */ /* 0x000fe40008ffe4ff */
[----:B------:R-:W-:Y:S01]  /*0550*/  IADD3 R10, P1, PT, R10, -0x1, RZ ;  /* 0xffffffff0a0a7810 */ /* 0x000fe20007f3e0ff */
[----:B------:R-:W-:Y:S01]  /*0560*/  IMAD.X R20, RZ, RZ, R20, P2 ;  /* 0x000000ffff147224 */ /* 0x000fe200010e0614 */
[----:B------:R-:W-:Y:S02]  /*0570*/  LEA R13, P3, R16, R13, 0x4 ;  /* 0x0000000d100d7211 */ /* 0x000fe400078620ff */
[----:B------:R-:W-:-:S02]  /*0580*/  IADD3.X R11, PT, PT, R11, -0x1, RZ, P1, !PT ;  /* 0xffffffff0b0b7810 */ /* 0x000fc40000ffe4ff */
[----:B------:R-:W-:Y:S02]  /*0590*/  ISETP.NE.U32.AND P1, PT, R10, RZ, PT ;  /* 0x000000ff0a00720c */ /* 0x000fe40003f25070 */
[----:B------:R-:W-:Y:S02]  /*05a0*/  LEA.HI.X R15, R16, R15, RZ, 0x4, P3 ;  /* 0x0000000f100f7211 */ /* 0x000fe400018f24ff */
[----:B------:R-:W-:Y:S01]  /*05b0*/  ISETP.NE.AND.EX P1, PT, R11, RZ, PT, P1 ;  /* 0x000000ff0b00720c */ /* 0x000fe20003f25310 */
[----:B--2---:R0:W-:-:S12]  /*05c0*/  STG.E.128 desc[UR4][R8.64], R4 ;  /* 0x0000000408007986 */ /* 0x0041d8000c101d04 */
[----:B------:R-:W-:Y:S05]  /*05d0*/  @P1 BRA `(.L_x_7) ;  /* 0xfffffffc00c41947 */ /* 0x000fea000383ffff */
.L_x_6:
[----:B------:R-:W-:Y:S05]  /*05e0*/  BSYNC.RECONVERGENT B1 ;  /* 0x0000000000017941 */ /* 0x000fea0003800200 */
.L_x_5:
[----:B------:R-:W-:Y:S05]  /*05f0*/  @!P0 BRA `(.L_x_1) ;  /* 0x00000000009c8947 */ /* 0x000fea0003800000 */
[----:B------:R-:W-:Y:S01]  /*0600*/  IMAD.SHL.U32 R18, R16, 0x10, RZ ;  /* 0x0000001010127824 */ /* 0x000fe200078e00ff */
[----:B------:R-:W-:-:S07]  /*0610*/  SHF.R.U32.HI R17, RZ, 0x1c, R16 ;  /* 0x0000001cff117819 */ /* 0x000fce0000011610 */
.L_x_8:
[C---:B------:R-:W-:Y:S01]  /*0620*/  IMAD.SHL.U32 R24, R19.reuse, 0x10, RZ ;  /* 0x0000001013187824 */ /* 0x040fe200078e00ff */
[----:B0-2---:R-:W-:-:S04]  /*0630*/  SHF.L.U64.HI R8, R19, 0x4, R20 ;  /* 0x0000000413087819 */ /* 0x005fc80000010214 */
[----:B------:R-:W-:-:S04]  /*0640*/  IADD3 R12, P0, PT, R24, UR14, RZ ;  /* 0x0000000e180c7c10 */ /* 0x000fc8000ff1e0ff */
[----:B------:R-:W-:-:S05]  /*0650*/  IADD3.X R13, PT, PT, R8, UR15, RZ, P0, !PT ;  /* 0x0000000f080d7c10 */ /* 0x000fca00087fe4ff */
[----:B------:R-:W2:Y:S01]  /*0660*/  LDG.E.128 R4, desc[UR4][R12.64] ;  /* 0x000000040c047981 */ /* 0x000ea2000c1e1d00 */
[----:B------:R-:W-:Y:S02]  /*0670*/  IADD3 R24, P0, PT, R24, UR12, RZ ;  /* 0x0000000c18187c10 */ /* 0x000fe4000ff1e0ff */
[----:B------:R-:W-:Y:S02]  /*0680*/  IADD3 R22, P1, PT, R18, R12, RZ ;  /* 0x0000000c12167210 */ /* 0x000fe40007f3e0ff */
[----:B------:R-:W-:-:S03]  /*0690*/  IADD3.X R25, PT, PT, R8, UR13, RZ, P0, !PT ;  /* 0x0000000d08197c10 */ /* 0x000fc600087fe4ff */
[----:B------:R-:W-:Y:S01]  /*06a0*/  IMAD.X R23, R17, 0x1, R13, P1 ;  /* 0x0000000111177824 */ /* 0x000fe200008e060d */
[----:B------:R-:W-:Y:S01]  /*06b0*/  IADD3 R19, P0, PT, R16, R19, RZ ;  /* 0x0000001310137210 */ /* 0x000fe20007f1e0ff */
[----:B--2---:R0:W-:Y:S04]  /*06c0*/  STG.E.128 desc[UR4][R24.64], R4 ;  /* 0x0000000418007986 */ /* 0x0041e8000c101d04 */
[----:B------:R-:W2:Y:S01]  /*06d0*/  LDG.E.128 R8, desc[UR4][R22.64] ;  /* 0x0000000416087981 */ /* 0x000ea2000c1e1d00 */
[----:B------:R-:W-:Y:S01]  /*06e0*/  IMAD.X R28, RZ, RZ, R20, P0 ;  /* 0x000000ffff1c7224 */ /* 0x000fe200000e0614 */
[----:B------:R-:W-:Y:S02]  /*06f0*/  LEA R26, P0, R19, UR12, 0x4 ;  /* 0x0000000c131a7c11 */ /* 0x000fe4000f8020ff */
[----:B------:R-:W-:-:S02]  /*0700*/  IADD3 R20, P1, PT, R18, R22, RZ ;  /* 0x0000001612147210 */ /* 0x000fc40007f3e0ff */
[----:B------:R-:W-:-:S03]  /*0710*/  LEA.HI.X R27, R19, UR13, R28, 0x4, P0 ;  /* 0x0000000d131b7c11 */ /* 0x000fc600080f241c */
[----:B------:R-:W-:Y:S01]  /*0720*/  IMAD.X R21, R17, 0x1, R23, P1 ;  /* 0x0000000111157824 */ /* 0x000fe200008e0617 */
[----:B------:R-:W-:Y:S01]  /*0730*/  IADD3 R19, P0, PT, R16, R19, RZ ;  /* 0x0000001310137210 */ /* 0x000fe20007f1e0ff */
[----:B--2---:R1:W-:Y:S04]  /*0740*/  STG.E.128 desc[UR4][R26.64], R8 ;  /* 0x000000081a007986 */ /* 0x0043e8000c101d04 */
[----:B------:R-:W2:Y:S01]  /*0750*/  LDG.E.128 R12, desc[UR4][R20.64] ;  /* 0x00000004140c7981 */ /* 0x000ea2000c1e1d00 */
[----:B0-----:R-:W-:Y:S01]  /*0760*/  IMAD.X R24, RZ, RZ, R28, P0 ;  /* 0x000000ffff187224 */ /* 0x001fe200000e061c */
[----:B------:R-:W-:Y:S02]  /*0770*/  IADD3 R4, P1, PT, R18, R20, RZ ;  /* 0x0000001412047210 */ /* 0x000fe40007f3e0ff */
[----:B------:R-:W-:-:S03]  /*0780*/  LEA R22, P0, R19, UR12, 0x4 ;  /* 0x0000000c13167c11 */ /* 0x000fc6000f8020ff */
[----:B------:R-:W-:Y:S01]  /*0790*/  IMAD.X R5, R17, 0x1, R21, P1 ;  /* 0x0000000111057824 */ /* 0x000fe200008e0615 */
[----:B------:R-:W-:Y:S02]  /*07a0*/  LEA.HI.X R23, R19, UR13, R24, 0x4, P0 ;  /* 0x0000000d13177c11 */ /* 0x000fe400080f2418 */
[----:B------:R-:W-:-:S03]  /*07b0*/  IADD3 R19, P0, PT, R16, R19, RZ ;  /* 0x0000001310137210 */ /* 0x000fc60007f1e0ff */
[----:B--2---:R2:W-:Y:S04]  /*07c0*/  STG.E.128 desc[UR4][R22.64], R12 ;  /* 0x0000000c16007986 */ /* 0x0045e8000c101d04 */
[----:B------:R-:W3:Y:S01]  /*07d0*/  LDG.E.128 R4, desc[UR4][R4.64] ;  /* 0x0000000404047981 */ /* 0x000ee2000c1e1d00 */
[----:B-1----:R-:W-:Y:S01]  /*07e0*/  IMAD.X R10, RZ, RZ, R24, P0 ;  /* 0x000000ffff0a7224 */ /* 0x002fe200000e0618 */
[----:B------:R-:W-:-:S04]  /*07f0*/  LEA R8, P0, R19, UR12, 0x4 ;  /* 0x0000000c13087c11 */ /* 0x000fc8000f8020ff */
[----:B------:R-:W-:Y:S02]  /*0800*/  LEA.HI.X R9, R19, UR13, R10, 0x4, P0 ;  /* 0x0000000d13097c11 */ /* 0x000fe400080f240a */
[----:B------:R-:W-:-:S05]  /*0810*/  IADD3 R19, P0, PT, R16, R19, RZ ;  /* 0x0000001310137210 */ /* 0x000fca0007f1e0ff */
[----:B------:R-:W-:Y:S01]  /*0820*/  IMAD.X R20, RZ, RZ, R10, P0 ;  /* 0x000000ffff147224 */ /* 0x000fe200000e060a */
[----:B------:R-:W-:-:S04]  /*0830*/  ISETP.GE.U32.AND P0, PT, R19, R3, PT ;  /* 0x000000031300720c */ /* 0x000fc80003f06070 */
[----:B------:R-:W-:Y:S01]  /*0840*/  ISETP.GE.U32.AND.EX P0, PT, R20, R2, PT, P0 ;  /* 0x000000021400720c */ /* 0x000fe20003f06100 */
[----:B---3--:R2:W-:-:S12]  /*0850*/  STG.E.128 desc[UR4][R8.64], R4 ;  /* 0x0000000408007986 */ /* 0x0085d8000c101d04 */
[----:B------:R-:W-:Y:S05]  /*0860*/  @!P0 BRA `(.L_x_8) ;  /* 0xfffffffc006c8947 */ /* 0x000fea000383ffff */
.L_x_1:
[----:B------:R-:W-:Y:S05]  /*0870*/  BSYNC.RECONVERGENT B0 ;  /* 0x0000000000007941 */ /* 0x000fea0003800200 */
.L_x_0:
[----:B------:R-:W1:Y:S01]  /*0880*/  LDCU.64 UR6, c[0x0][0x390] ;  /* 0x00007200ff0677ac */ /* 0x000e620008000a00 */
[C---:B0-2---:R-:W-:Y:S01]  /*0890*/  LEA R7, P0, R3.reuse, R0, 0x4 ;  /* 0x0000000003077211 */ /* 0x045fe200078020ff */
[----:B------:R-:W0:Y:S03]  /*08a0*/  LDCU.128 UR16, c[0x0][0x380] ;  /* 0x00007000ff1077ac */ /* 0x000e260008000c00 */
[----:B------:R-:W-:Y:S02]  /*08b0*/  LEA.HI.X R0, R3, RZ, R2, 0x4, P0 ;  /* 0x000000ff03007211 */ /* 0x000fe400000f2402 */
[----:B-1----:R-:W-:-:S04]  /*08c0*/  ISETP.GE.U32.AND P0, PT, R7, UR6, PT ;  /* 0x0000000607007c0c */ /* 0x002fc8000bf06070 */
[----:B------:R-:W-:-:S13]  /*08d0*/  ISETP.GE.U32.AND.EX P0, PT, R0, UR7, PT, P0 ;  /* 0x0000000700007c0c */ /* 0x000fda000bf06100 */
[----:B0-----:R-:W-:Y:S05]  /*08e0*/  @P0 EXIT ;  /* 0x000000000000094d */ /* 0x001fea0003800000 */
.L_x_9:
[----:B------:R-:W-:-:S04]  /*08f0*/  IADD3 R2, P0, PT, R7, UR18, RZ ;  /* 0x0000001207027c10 */ /* 0x000fc8000ff1e0ff */
[----:B0-----:R-:W-:-:S06]  /*0900*/  IADD3.X R3, PT, PT, R0, UR19, RZ, P0, !PT ;  /* 0x0000001300037c10 */ /* 0x001fcc00087fe4ff */
[----:B------:R-:W2:Y:S01]  /*0910*/  LDG.E.U8 R3, desc[UR4][R2.64] ;  /* 0x0000000402037981 */ /* 0x000ea2000c1e1100 */
[----:B------:R-:W-:-:S04]  /*0920*/  IADD3 R4, P0, PT, R7, UR16, RZ ;  /* 0x0000001007047c10 */ /* 0x000fc8000ff1e0ff */
[----:B------:R-:W-:Y:S02]  /*0930*/  IADD3.X R5, PT, PT, R0, UR17, RZ, P0, !PT ;  /* 0x0000001100057c10 */ /* 0x000fe400087fe4ff */
[----:B------:R-:W-:-:S05]  /*0940*/  IADD3 R7, P0, PT, R16, R7, RZ ;  /* 0x0000000710077210 */ /* 0x000fca0007f1e0ff */
[----:B------:R-:W-:Y:S01]  /*0950*/  IMAD.X R0, RZ, RZ, R0, P0 ;  /* 0x000000ffff007224 */ /* 0x000fe200000e0600 */
[----:B------:R-:W-:-:S04]  /*0960*/  ISETP.GE.U32.AND P0, PT, R7, UR6, PT ;  /* 0x0000000607007c0c */ /* 0x000fc8000bf06070 */
[----:B------:R-:W-:Y:S01]  /*0970*/  ISETP.GE.U32.AND.EX P0, PT, R0, UR7, PT, P0 ;  /* 0x0000000700007c0c */ /* 0x000fe2000bf06100 */
[----:B--2---:R0:W-:-:S12]  /*0980*/  STG.E.U8 desc[UR4][R4.64], R3 ;  /* 0x0000000304007986 */ /* 0x0041d8000c101104 */
[----:B------:R-:W-:Y:S05]  /*0990*/  @!P0 BRA `(.L_x_9) ;  /* 0xfffffffc00d48947 */ /* 0x000fea000383ffff */
[----:B------:R-:W-:Y:S05]  /*09a0*/  EXIT ;  /* 0x000000000000794d */ /* 0x000fea0003800000 */
        .weak           $__internal_0_$__cuda_sm20_div_u64
        .type           $__internal_0_$__cuda_sm20_div_u64,@function
        .size           $__internal_0_$__cuda_sm20_div_u64,(.L_x_11 - $__internal_0_$__cuda_sm20_div_u64)
$__internal_0_$__cuda_sm20_div_u64:
[----:B------:R-:W-:-:S04]  /*09b0*/  IMAD.MOV.U32 R17, RZ, RZ, RZ ;  /* 0x000000ffff117224 */ /* 0x000fc800078e00ff */
[----:B------:R-:W0:Y:S08]  /*09c0*/  I2F.U64.RP R12, R16 ;  /* 0x00000010000c7312 */ /* 0x000e300000309000 */
[----:B0-----:R-:W0:Y:S02]  /*09d0*/  MUFU.RCP R12, R12 ;  /* 0x0000000c000c7308 */ /* 0x001e240000001000 */
[----:B0-----:R-:W-:-:S06]  /*09e0*/  VIADD R8, R12, 0x1ffffffe ;  /* 0x1ffffffe0c087836 */ /* 0x001fcc0000000000 */
[----:B------:R-:W0:Y:S02]  /*09f0*/  F2I.U64.TRUNC R8, R8 ;  /* 0x0000000800087311 */ /* 0x000e24000020d800 */
[----:B0-----:R-:W-:-:S04]  /*0a00*/  IMAD.WIDE.U32 R10, R8, R16, RZ ;  /* 0x00000010080a7225 */ /* 0x001fc800078e00ff */
[----:B------:R-:W-:Y:S01]  /*0a10*/  IMAD R11, R9, R16, R11 ;  /* 0x00000010090b7224 */ /* 0x000fe200078e020b */
[----:B------:R-:W-:-:S05]  /*0a20*/  IADD3 R13, P0, PT, RZ, -R10, RZ ;  /* 0x8000000aff0d7210 */ /* 0x000fca0007f1e0ff */
[----:B------:R-:W-:-:S04]  /*0a30*/  IMAD.HI.U32 R10, R8, R13, RZ ;  /* 0x0000000d080a7227 */ /* 0x000fc800078e00ff */
[----:B------:R-:W-:Y:S02]  /*0a40*/  IMAD.X R15, RZ, RZ, ~R11, P0 ;  /* 0x000000ffff0f7224 */ /* 0x000fe400000e0e0b */
[----:B------:R-:W-:Y:S02]  /*0a50*/  IMAD.MOV.U32 R11, RZ, RZ, R8 ;  /* 0x000000ffff0b7224 */ /* 0x000fe400078e0008 */
[-C--:B------:R-:W-:Y:S02]  /*0a60*/  IMAD R17, R9, R15.reuse, RZ ;  /* 0x0000000f09117224 */ /* 0x080fe400078e02ff */
[----:B------:R-:W-:-:S04]  /*0a70*/  IMAD.WIDE.U32 R10, P0, R8, R15, R10 ;  /* 0x0000000f080a7225 */ /* 0x000fc8000780000a */
[----:B------:R-:W-:-:S04]  /*0a80*/  IMAD.HI.U32 R15, R9, R15, RZ ;  /* 0x0000000f090f7227 */ /* 0x000fc800078e00ff */
[----:B------:R-:W-:-:S05]  /*0a90*/  IMAD.HI.U32 R10, P1, R9, R13, R10 ;  /* 0x0000000d090a7227 */ /* 0x000fca000782000a */
[----:B------:R-:W-:Y:S01]  /*0aa0*/  IADD3 R11, P2, PT, R17, R10, RZ ;  /* 0x0000000a110b7210 */ /* 0x000fe20007f5e0ff */
[----:B------:R-:W-:-:S04]  /*0ab0*/  IMAD.X R10, R15, 0x1, R9, P0 ;  /* 0x000000010f0a7824 */ /* 0x000fc800000e0609 */
[----:B------:R-:W-:Y:S01]  /*0ac0*/  IMAD.WIDE.U32 R8, R11, R16, RZ ;  /* 0x000000100b087225 */ /* 0x000fe200078e00ff */
[----:B------:R-:W-:Y:S02]  /*0ad0*/  IADD3.X R13, PT, PT, RZ, RZ, R10, P2, P1 ;  /* 0x000000ffff0d7210 */ /* 0x000fe400017e240a */
[----:B------:R-:W-:-:S03]  /*0ae0*/  IADD3 R15, P0, PT, RZ, -R8, RZ ;  /* 0x80000008ff0f7210 */ /* 0x000fc60007f1e0ff */
[----:B------:R-:W-:Y:S02]  /*0af0*/  IMAD R8, R13, R16, R9 ;  /* 0x000000100d087224 */ /* 0x000fe400078e0209 */
[----:B------:R-:W-:-:S04]  /*0b00*/  IMAD.HI.U32 R10, R11, R15, RZ ;  /* 0x0000000f0b0a7227 */ /* 0x000fc800078e00ff */
[----:B------:R-:W-:-:S04]  /*0b10*/  IMAD.X R8, RZ, RZ, ~R8, P0 ;  /* 0x000000ffff087224 */ /* 0x000fc800000e0e08 */
[----:B------:R-:W-:-:S04]  /*0b20*/  IMAD.WIDE.U32 R10, P0, R11, R8, R10 ;  /* 0x000000080b0a7225 */ /* 0x000fc8000780000a */
[C---:B------:R-:W-:Y:S02]  /*0b30*/  IMAD R9, R13.reuse, R8, RZ ;  /* 0x000000080d097224 */ /* 0x040fe400078e02ff */
[----:B------:R-:W-:-:S04]  /*0b40*/  IMAD.HI.U32 R10, P1, R13, R15, R10 ;  /* 0x0000000f0d0a7227 */ /* 0x000fc8000782000a */
[----:B------:R-:W-:Y:S01]  /*0b50*/  IMAD.HI.U32 R8, R13, R8, RZ ;  /* 0x000000080d087227 */ /* 0x000fe200078e00ff */
[----:B------:R-:W-:-:S03]  /*0b60*/  IADD3 R10, P2, PT, R9, R10, RZ ;  /* 0x0000000a090a7210 */ /* 0x000fc60007f5e0ff */
[----:B------:R-:W-:Y:S02]  /*0b70*/  IMAD.X R13, R8, 0x1, R13, P0 ;  /* 0x00000001080d7824 */ /* 0x000fe400000e060d */
[----:B------:R-:W-:-:S03]  /*0b80*/  IMAD.HI.U32 R8, R10, R5, RZ ;  /* 0x000000050a087227 */ /* 0x000fc600078e00ff */
[----:B------:R-:W-:Y:S01]  /*0b90*/  IADD3.X R12, PT, PT, RZ, RZ, R13, P2, P1 ;  /* 0x000000ffff0c7210 */ /* 0x000fe200017e240d */
[----:B------:R-:W-:Y:S02]  /*0ba0*/  IMAD.MOV.U32 R9, RZ, RZ, RZ ;  /* 0x000000ffff097224 */ /* 0x000fe400078e00ff */
[----:B------:R-:W-:-:S04]  /*0bb0*/  IMAD.WIDE.U32 R8, R10, R7, R8 ;  /* 0x000000070a087225 */ /* 0x000fc800078e0008 */
[C---:B------:R-:W-:Y:S02]  /*0bc0*/  IMAD R11, R12.reuse, R7, RZ ;  /* 0x000000070c0b7224 */ /* 0x040fe400078e02ff */
[----:B------:R-:W-:-:S04]  /*0bd0*/  IMAD.HI.U32 R8, P0, R12, R5, R8 ;  /* 0x000000050c087227 */ /* 0x000fc80007800008 */
[----:B------:R-:W-:Y:S01]  /*0be0*/  IMAD.HI.U32 R12, R12, R7, RZ ;  /* 0x000000070c0c7227 */ /* 0x000fe200078e00ff */
[----:B------:R-:W-:-:S03]  /*0bf0*/  IADD3 R11, P1, PT, R11, R8, RZ ;  /* 0x000000080b0b7210 */ /* 0x000fc60007f3e0ff */
[----:B------:R-:W-:-:S04]  /*0c00*/  IMAD.X R8, RZ, RZ, R12, P0 ;  /* 0x000000ffff087224 */ /* 0x000fc800000e060c */
[----:B------:R-:W-:Y:S02]  /*0c10*/  IMAD.X R13, RZ, RZ, R8, P1 ;  /* 0x000000ffff0d7224 */ /* 0x000fe400008e0608 */
[----:B------:R-:W-:-:S04]  /*0c20*/  IMAD.WIDE.U32 R8, R11, R16, RZ ;  /* 0x000000100b087225 */ /* 0x000fc800078e00ff */
[----:B------:R-:W-:Y:S01]  /*0c30*/  IMAD R10, R13, R16, R9 ;  /* 0x000000100d0a7224 */ /* 0x000fe200078e0209 */
[----:B------:R-:W-:-:S04]  /*0c40*/  IADD3 R9, P0, PT, -R8, R5, RZ ;  /* 0x0000000508097210 */ /* 0x000fc80007f1e1ff */
[-C--:B------:R-:W-:Y:S01]  /*0c50*/  IADD3 R5, P1, PT, -R16, R9.reuse, RZ ;  /* 0x0000000910057210 */ /* 0x080fe20007f3e1ff */
[----:B------:R-:W-:Y:S01]  /*0c60*/  IMAD.X R12, R7, 0x1, ~R10, P0 ;  /* 0x00000001070c7824 */ /* 0x000fe200000e0e0a */
[----:B------:R-:W-:Y:S02]  /*0c70*/  ISETP.GE.U32.AND P0, PT, R9, R16, PT ;  /* 0x000000100900720c */ /* 0x000fe40003f06070 */
[----:B------:R-:W-:Y:S02]  /*0c80*/  IADD3 R10, P2, PT, R11, 0x1, RZ ;  /* 0x000000010b0a7810 */ /* 0x000fe40007f5e0ff */
[C---:B------:R-:W-:Y:S02]  /*0c90*/  ISETP.GE.U32.AND.EX P0, PT, R12.reuse, RZ, PT, P0 ;  /* 0x000000ff0c00720c */ /* 0x040fe40003f06100 */
[----:B------:R-:W-:Y:S01]  /*0ca0*/  IADD3.X R7, PT, PT, R12, -0x1, RZ, P1, !PT ;  /* 0xffffffff0c077810 */ /* 0x000fe20000ffe4ff */
[----:B------:R-:W-:Y:S01]  /*0cb0*/  IMAD.X R8, RZ, RZ, R13, P2 ;  /* 0x000000ffff087224 */ /* 0x000fe200010e060d */
[----:B------:R-:W-:-:S02]  /*0cc0*/  SEL R5, R5, R9, P0 ;  /* 0x0000000905057207 */ /* 0x000fc40000000000 */
[----:B------:R-:W-:Y:S02]  /*0cd0*/  SEL R10, R10, R11, P0 ;  /* 0x0000000b0a0a7207 */ /* 0x000fe40000000000 */
[----:B------:R-:W-:Y:S02]  /*0ce0*/  SEL R7, R7, R12, P0 ;  /* 0x0000000c07077207 */ /* 0x000fe40000000000 */
[----:B------:R-:W-:Y:S02]  /*0cf0*/  SEL R13, R8, R13, P0 ;  /* 0x0000000d080d7207 */ /* 0x000fe40000000000 */
[----:B------:R-:W-:Y:S02]  /*0d00*/  ISETP.GE.U32.AND P0, PT, R5, R16, PT ;  /* 0x000000100500720c */ /* 0x000fe40003f06070 */
[----:B------:R-:W-:Y:S02]  /*0d10*/  IADD3 R5, P2, PT, R10, 0x1, RZ ;  /* 0x000000010a057810 */ /* 0x000fe40007f5e0ff */
[----:B------:R-:W-:-:S02]  /*0d20*/  ISETP.NE.U32.AND P1, PT, R16, RZ, PT ;  /* 0x000000ff1000720c */ /* 0x000fc40003f25070 */
[----:B------:R-:W-:Y:S01]  /*0d30*/  ISETP.GE.U32.AND.EX P0, PT, R7, RZ, PT, P0 ;  /* 0x000000ff0700720c */ /* 0x000fe20003f06100 */
[----:B------:R-:W-:Y:S01]  /*0d40*/  IMAD.X R8, RZ, RZ, R13, P2 ;  /* 0x000000ffff087224 */ /* 0x000fe200010e060d */
[----:B------:R-:W-:Y:S01]  /*0d50*/  ISETP.NE.AND.EX P1, PT, RZ, RZ, PT, P1 ;  /* 0x000000ffff00720c */ /* 0x000fe20003f25310 */
[----:B------:R-:W-:Y:S01]  /*0d60*/  IMAD.MOV.U32 R7, RZ, RZ, 0x0 ;  /* 0x00000000ff077424 */ /* 0x000fe200078e00ff */
[----:B------:R-:W-:Y:S02]  /*0d70*/  SEL R5, R5, R10, P0 ;  /* 0x0000000a05057207 */ /* 0x000fe40000000000 */
[----:B------:R-:W-:Y:S02]  /*0d80*/  SEL R8, R8, R13, P0 ;  /* 0x0000000d08087207 */ /* 0x000fe40000000000 */
[----:B------:R-:W-:Y:S02]  /*0d90*/  SEL R5, R5, 0xffffffff, P1 ;  /* 0xffffffff05057807 */ /* 0x000fe40000800000 */
[----:B------:R-:W-:Y:S01]  /*0da0*/  SEL R8, R8, 0xffffffff, P1 ;  /* 0xffffffff08087807 */ /* 0x000fe20000800000 */
[----:B------:R-:W-:Y:S06]  /*0db0*/  RET.REL.NODEC R6 `(multimem_copy_kernel) ;  /* 0xfffffff006907950 */ /* 0x000fec0003c3ffff */
.L_x_10:
[----:B------:R-:W-:-:S00]  /*0dc0*/  BRA `(.L_x_10) ;  /* 0xfffffffc00fc7947 */ /* 0x000fc0000383ffff */
[----:B------:R-:W-:-:S00]  /*0dd0*/  NOP ;  /* 0x0000000000007918 */ /* 0x000fc00000000000 */
        /* <DEDUP_REMOVED lines=10> */
.L_x_11:


//--------------------- .nv.shared.reserved.0     --------------------------
	.section	.nv.shared.reserved.0,"aw",@nobits
	.weak		__nv_reservedSMEM_offset_0_alias
	.size		__nv_reservedSMEM_offset_0_alias, 0, 64
	.other		__nv_reservedSMEM_offset_0_alias,@"STO_CUDA_RESERVED_SHARED STV_DEFAULT"
__nv_reservedSMEM_offset_0_alias:
	.zero		0
	.zero		64


//--------------------- .nv.constant0.multimem_copy_kernel --------------------------
	.section	.nv.constant0.multimem_copy_kernel,"a",@progbits
	.sectionflags	@""
	.align	4
.nv.constant0.multimem_copy_kernel:
	.zero		920


//--------------------- SYMBOLS --------------------------

	.type		.nv.reservedSmem.offset0,@object
	.size		.nv.reservedSmem.offset0,0x4
